//
// Generated by NVIDIA NVVM Compiler
//
// Compiler Build ID: CL-36424714
// Cuda compilation tools, release 13.0, V13.0.88
// Based on NVVM 20.0.0
//

.version 9.0
.target sm_100
.address_size 64

	// .globl	_Z22nvortex_2d_nograds_gpuiPKfS0_S0_S0_iS0_S0_S0_PfS1_
// _ZZ22nvortex_2d_nograds_gpuiPKfS0_S0_S0_iS0_S0_S0_PfS1_E4s_sx has been demoted
// _ZZ22nvortex_2d_nograds_gpuiPKfS0_S0_S0_iS0_S0_S0_PfS1_E4s_sy has been demoted
// _ZZ22nvortex_2d_nograds_gpuiPKfS0_S0_S0_iS0_S0_S0_PfS1_E4s_ss has been demoted
// _ZZ22nvortex_2d_nograds_gpuiPKfS0_S0_S0_iS0_S0_S0_PfS1_E4s_sr has been demoted

.visible .entry _Z22nvortex_2d_nograds_gpuiPKfS0_S0_S0_iS0_S0_S0_PfS1_(
	.param .u32 _Z22nvortex_2d_nograds_gpuiPKfS0_S0_S0_iS0_S0_S0_PfS1__param_0,
	.param .u64 .ptr .align 1 _Z22nvortex_2d_nograds_gpuiPKfS0_S0_S0_iS0_S0_S0_PfS1__param_1,
	.param .u64 .ptr .align 1 _Z22nvortex_2d_nograds_gpuiPKfS0_S0_S0_iS0_S0_S0_PfS1__param_2,
	.param .u64 .ptr .align 1 _Z22nvortex_2d_nograds_gpuiPKfS0_S0_S0_iS0_S0_S0_PfS1__param_3,
	.param .u64 .ptr .align 1 _Z22nvortex_2d_nograds_gpuiPKfS0_S0_S0_iS0_S0_S0_PfS1__param_4,
	.param .u32 _Z22nvortex_2d_nograds_gpuiPKfS0_S0_S0_iS0_S0_S0_PfS1__param_5,
	.param .u64 .ptr .align 1 _Z22nvortex_2d_nograds_gpuiPKfS0_S0_S0_iS0_S0_S0_PfS1__param_6,
	.param .u64 .ptr .align 1 _Z22nvortex_2d_nograds_gpuiPKfS0_S0_S0_iS0_S0_S0_PfS1__param_7,
	.param .u64 .ptr .align 1 _Z22nvortex_2d_nograds_gpuiPKfS0_S0_S0_iS0_S0_S0_PfS1__param_8,
	.param .u64 .ptr .align 1 _Z22nvortex_2d_nograds_gpuiPKfS0_S0_S0_iS0_S0_S0_PfS1__param_9,
	.param .u64 .ptr .align 1 _Z22nvortex_2d_nograds_gpuiPKfS0_S0_S0_iS0_S0_S0_PfS1__param_10
)
{
	.reg .pred 	%p<4>;
	.reg .b32 	%r<46>;
	.reg .b32 	%f<139>;
	.reg .b64 	%rd<40>;
	// demoted variable
	.shared .align 4 .b8 _ZZ22nvortex_2d_nograds_gpuiPKfS0_S0_S0_iS0_S0_S0_PfS1_E4s_sx[512];
	// demoted variable
	.shared .align 4 .b8 _ZZ22nvortex_2d_nograds_gpuiPKfS0_S0_S0_iS0_S0_S0_PfS1_E4s_sy[512];
	// demoted variable
	.shared .align 4 .b8 _ZZ22nvortex_2d_nograds_gpuiPKfS0_S0_S0_iS0_S0_S0_PfS1_E4s_ss[512];
	// demoted variable
	.shared .align 4 .b8 _ZZ22nvortex_2d_nograds_gpuiPKfS0_S0_S0_iS0_S0_S0_PfS1_E4s_sr[512];
	ld.param.u32 	%r16, [_Z22nvortex_2d_nograds_gpuiPKfS0_S0_S0_iS0_S0_S0_PfS1__param_0];
	ld.param.u32 	%r17, [_Z22nvortex_2d_nograds_gpuiPKfS0_S0_S0_iS0_S0_S0_PfS1__param_5];
	mov.u32 	%r18, %ctaid.x;
	shl.b32 	%r19, %r18, 7;
	mov.u32 	%r1, %tid.x;
	add.s32 	%r20, %r19, %r1;
	add.s32 	%r2, %r20, %r17;
	mov.u32 	%r21, %nctaid.y;
	div.u32 	%r3, %r16, %r21;
	setp.lt.s32 	%p1, %r3, 128;
	mov.f32 	%f136, 0f00000000;
	mov.f32 	%f135, %f136;
	@%p1 bra 	$L__BB0_5;
	ld.param.u64 	%rd37, [_Z22nvortex_2d_nograds_gpuiPKfS0_S0_S0_iS0_S0_S0_PfS1__param_8];
	ld.param.u64 	%rd36, [_Z22nvortex_2d_nograds_gpuiPKfS0_S0_S0_iS0_S0_S0_PfS1__param_7];
	ld.param.u64 	%rd35, [_Z22nvortex_2d_nograds_gpuiPKfS0_S0_S0_iS0_S0_S0_PfS1__param_6];
	ld.param.u64 	%rd33, [_Z22nvortex_2d_nograds_gpuiPKfS0_S0_S0_iS0_S0_S0_PfS1__param_3];
	cvta.to.global.u64 	%rd14, %rd35;
	cvta.to.global.u64 	%rd15, %rd36;
	cvta.to.global.u64 	%rd16, %rd37;
	mov.u32 	%r23, %ctaid.y;
	mad.lo.s32 	%r4, %r3, %r23, %r1;
	shl.b32 	%r24, %r1, 2;
	mov.u32 	%r25, _ZZ22nvortex_2d_nograds_gpuiPKfS0_S0_S0_iS0_S0_S0_PfS1_E4s_sx;
	add.s32 	%r5, %r25, %r24;
	mov.u32 	%r26, _ZZ22nvortex_2d_nograds_gpuiPKfS0_S0_S0_iS0_S0_S0_PfS1_E4s_sy;
	add.s32 	%r6, %r26, %r24;
	mov.u32 	%r27, _ZZ22nvortex_2d_nograds_gpuiPKfS0_S0_S0_iS0_S0_S0_PfS1_E4s_ss;
	add.s32 	%r7, %r27, %r24;
	mov.u32 	%r28, _ZZ22nvortex_2d_nograds_gpuiPKfS0_S0_S0_iS0_S0_S0_PfS1_E4s_sr;
	add.s32 	%r8, %r28, %r24;
	mul.wide.s32 	%rd17, %r2, 4;
	add.s64 	%rd1, %rd14, %rd17;
	add.s64 	%rd2, %rd15, %rd17;
	add.s64 	%rd3, %rd16, %rd17;
	shr.s32 	%r29, %r3, 31;
	shr.u32 	%r30, %r29, 25;
	add.s32 	%r31, %r3, %r30;
	shr.s32 	%r9, %r31, 7;
	cvta.to.global.u64 	%rd4, %rd33;
	mov.f32 	%f135, 0f00000000;
	mov.b32 	%r43, 0;
	mov.f32 	%f136, %f135;
$L__BB0_2:
	ld.param.u64 	%rd34, [_Z22nvortex_2d_nograds_gpuiPKfS0_S0_S0_iS0_S0_S0_PfS1__param_4];
	ld.param.u64 	%rd32, [_Z22nvortex_2d_nograds_gpuiPKfS0_S0_S0_iS0_S0_S0_PfS1__param_2];
	ld.param.u64 	%rd31, [_Z22nvortex_2d_nograds_gpuiPKfS0_S0_S0_iS0_S0_S0_PfS1__param_1];
	bar.sync 	0;
	shl.b32 	%r34, %r43, 7;
	add.s32 	%r35, %r4, %r34;
	cvta.to.global.u64 	%rd18, %rd31;
	mul.wide.s32 	%rd19, %r35, 4;
	add.s64 	%rd20, %rd18, %rd19;
	ld.global.f32 	%f14, [%rd20];
	st.shared.f32 	[%r5], %f14;
	cvta.to.global.u64 	%rd21, %rd32;
	add.s64 	%rd22, %rd21, %rd19;
	ld.global.f32 	%f15, [%rd22];
	st.shared.f32 	[%r6], %f15;
	add.s64 	%rd23, %rd4, %rd19;
	ld.global.f32 	%f16, [%rd23];
	st.shared.f32 	[%r7], %f16;
	cvta.to.global.u64 	%rd24, %rd34;
	add.s64 	%rd25, %rd24, %rd19;
	ld.global.f32 	%f17, [%rd25];
	st.shared.f32 	[%r8], %f17;
	bar.sync 	0;
	ld.global.f32 	%f3, [%rd1];
	ld.global.f32 	%f4, [%rd2];
	ld.global.f32 	%f18, [%rd3];
	add.s32 	%r44, %r27, 16;
	mul.f32 	%f5, %f18, %f18;
	mov.b32 	%r45, 16;
$L__BB0_3:
	mov.u32 	%r37, _ZZ22nvortex_2d_nograds_gpuiPKfS0_S0_S0_iS0_S0_S0_PfS1_E4s_sx;
	add.s32 	%r38, %r37, %r45;
	ld.shared.f32 	%f19, [%r38+-16];
	sub.f32 	%f20, %f19, %f3;
	mov.u32 	%r39, _ZZ22nvortex_2d_nograds_gpuiPKfS0_S0_S0_iS0_S0_S0_PfS1_E4s_sy;
	add.s32 	%r40, %r39, %r45;
	ld.shared.f32 	%f21, [%r40+-16];
	sub.f32 	%f22, %f21, %f4;
	mul.f32 	%f23, %f22, %f22;
	fma.rn.f32 	%f24, %f20, %f20, %f23;
	mov.u32 	%r41, _ZZ22nvortex_2d_nograds_gpuiPKfS0_S0_S0_iS0_S0_S0_PfS1_E4s_sr;
	add.s32 	%r42, %r41, %r45;
	ld.shared.f32 	%f25, [%r42+-16];
	fma.rn.f32 	%f26, %f25, %f25, %f24;
	add.f32 	%f27, %f5, %f26;
	ld.shared.f32 	%f28, [%r44+-16];
	div.rn.f32 	%f29, %f28, %f27;
	fma.rn.f32 	%f30, %f22, %f29, %f136;
	mul.f32 	%f31, %f20, %f29;
	sub.f32 	%f32, %f135, %f31;
	ld.shared.f32 	%f33, [%r38+-12];
	sub.f32 	%f34, %f33, %f3;
	ld.shared.f32 	%f35, [%r40+-12];
	sub.f32 	%f36, %f35, %f4;
	mul.f32 	%f37, %f36, %f36;
	fma.rn.f32 	%f38, %f34, %f34, %f37;
	ld.shared.f32 	%f39, [%r42+-12];
	fma.rn.f32 	%f40, %f39, %f39, %f38;
	add.f32 	%f41, %f5, %f40;
	ld.shared.f32 	%f42, [%r44+-12];
	div.rn.f32 	%f43, %f42, %f41;
	fma.rn.f32 	%f44, %f36, %f43, %f30;
	mul.f32 	%f45, %f34, %f43;
	sub.f32 	%f46, %f32, %f45;
	ld.shared.f32 	%f47, [%r38+-8];
	sub.f32 	%f48, %f47, %f3;
	ld.shared.f32 	%f49, [%r40+-8];
	sub.f32 	%f50, %f49, %f4;
	mul.f32 	%f51, %f50, %f50;
	fma.rn.f32 	%f52, %f48, %f48, %f51;
	ld.shared.f32 	%f53, [%r42+-8];
	fma.rn.f32 	%f54, %f53, %f53, %f52;
	add.f32 	%f55, %f5, %f54;
	ld.shared.f32 	%f56, [%r44+-8];
	div.rn.f32 	%f57, %f56, %f55;
	fma.rn.f32 	%f58, %f50, %f57, %f44;
	mul.f32 	%f59, %f48, %f57;
	sub.f32 	%f60, %f46, %f59;
	ld.shared.f32 	%f61, [%r38+-4];
	sub.f32 	%f62, %f61, %f3;
	ld.shared.f32 	%f63, [%r40+-4];
	sub.f32 	%f64, %f63, %f4;
	mul.f32 	%f65, %f64, %f64;
	fma.rn.f32 	%f66, %f62, %f62, %f65;
	ld.shared.f32 	%f67, [%r42+-4];
	fma.rn.f32 	%f68, %f67, %f67, %f66;
	add.f32 	%f69, %f5, %f68;
	ld.shared.f32 	%f70, [%r44+-4];
	div.rn.f32 	%f71, %f70, %f69;
	fma.rn.f32 	%f72, %f64, %f71, %f58;
	mul.f32 	%f73, %f62, %f71;
	sub.f32 	%f74, %f60, %f73;
	ld.shared.f32 	%f75, [%r38];
	sub.f32 	%f76, %f75, %f3;
	ld.shared.f32 	%f77, [%r40];
	sub.f32 	%f78, %f77, %f4;
	mul.f32 	%f79, %f78, %f78;
	fma.rn.f32 	%f80, %f76, %f76, %f79;
	ld.shared.f32 	%f81, [%r42];
	fma.rn.f32 	%f82, %f81, %f81, %f80;
	add.f32 	%f83, %f5, %f82;
	ld.shared.f32 	%f84, [%r44];
	div.rn.f32 	%f85, %f84, %f83;
	fma.rn.f32 	%f86, %f78, %f85, %f72;
	mul.f32 	%f87, %f76, %f85;
	sub.f32 	%f88, %f74, %f87;
	ld.shared.f32 	%f89, [%r38+4];
	sub.f32 	%f90, %f89, %f3;
	ld.shared.f32 	%f91, [%r40+4];
	sub.f32 	%f92, %f91, %f4;
	mul.f32 	%f93, %f92, %f92;
	fma.rn.f32 	%f94, %f90, %f90, %f93;
	ld.shared.f32 	%f95, [%r42+4];
	fma.rn.f32 	%f96, %f95, %f95, %f94;
	add.f32 	%f97, %f5, %f96;
	ld.shared.f32 	%f98, [%r44+4];
	div.rn.f32 	%f99, %f98, %f97;
	fma.rn.f32 	%f100, %f92, %f99, %f86;
	mul.f32 	%f101, %f90, %f99;
	sub.f32 	%f102, %f88, %f101;
	ld.shared.f32 	%f103, [%r38+8];
	sub.f32 	%f104, %f103, %f3;
	ld.shared.f32 	%f105, [%r40+8];
	sub.f32 	%f106, %f105, %f4;
	mul.f32 	%f107, %f106, %f106;
	fma.rn.f32 	%f108, %f104, %f104, %f107;
	ld.shared.f32 	%f109, [%r42+8];
	fma.rn.f32 	%f110, %f109, %f109, %f108;
	add.f32 	%f111, %f5, %f110;
	ld.shared.f32 	%f112, [%r44+8];
	div.rn.f32 	%f113, %f112, %f111;
	fma.rn.f32 	%f114, %f106, %f113, %f100;
	mul.f32 	%f115, %f104, %f113;
	sub.f32 	%f116, %f102, %f115;
	ld.shared.f32 	%f117, [%r38+12];
	sub.f32 	%f118, %f117, %f3;
	ld.shared.f32 	%f119, [%r40+12];
	sub.f32 	%f120, %f119, %f4;
	mul.f32 	%f121, %f120, %f120;
	fma.rn.f32 	%f122, %f118, %f118, %f121;
	ld.shared.f32 	%f123, [%r42+12];
	fma.rn.f32 	%f124, %f123, %f123, %f122;
	add.f32 	%f125, %f5, %f124;
	ld.shared.f32 	%f126, [%r44+12];
	div.rn.f32 	%f127, %f126, %f125;
	fma.rn.f32 	%f136, %f120, %f127, %f114;
	mul.f32 	%f128, %f118, %f127;
	sub.f32 	%f135, %f116, %f128;
	add.s32 	%r45, %r45, 32;
	add.s32 	%r44, %r44, 32;
	setp.ne.s32 	%p2, %r45, 528;
	@%p2 bra 	$L__BB0_3;
	add.s32 	%r43, %r43, 1;
	setp.ne.s32 	%p3, %r43, %r9;
	@%p3 bra 	$L__BB0_2;
$L__BB0_5:
	ld.param.u64 	%rd39, [_Z22nvortex_2d_nograds_gpuiPKfS0_S0_S0_iS0_S0_S0_PfS1__param_10];
	ld.param.u64 	%rd38, [_Z22nvortex_2d_nograds_gpuiPKfS0_S0_S0_iS0_S0_S0_PfS1__param_9];
	cvta.to.global.u64 	%rd26, %rd38;
	cvta.to.global.u64 	%rd27, %rd39;
	mul.wide.s32 	%rd28, %r2, 4;
	add.s64 	%rd29, %rd26, %rd28;
	div.rn.f32 	%f129, %f136, 0f40C90FDB;
	atom.global.add.f32 	%f130, [%rd29], %f129;
	add.s64 	%rd30, %rd27, %rd28;
	div.rn.f32 	%f131, %f135, 0f40C90FDB;
	atom.global.add.f32 	%f132, [%rd30], %f131;
	ret;

}


// ===== COMPILED SASS (sm_100) =====

	.target	sm_100

	.elftype	@"ET_EXEC"


//--------------------- .note.nv.tkinfo           --------------------------
	.section	.note.nv.tkinfo,"",@"SHT_NOTE"
	.sectionflags	@"SHF_NOTE_NV_TKINFO"
	.tkinfo
        /*0018*/ 	.word	0x00000002
        /*0030*/ 	.string	""
        /*0030*/ 	.string	"ptxas"
        /*0030*/ 	.string	"Cuda compilation tools, release 13.0, V13.0.88"
        /*0030*/ 	.string	"Build cuda_13.0.r13.0/compiler.36424714_0"
        /*0030*/ 	.string	"-arch sm_100 -m 64 "



//--------------------- .note.nv.cuinfo           --------------------------
	.section	.note.nv.cuinfo,"",@"SHT_NOTE"
	.sectionflags	@"SHF_NOTE_NV_CUINFO"
        /*0018*/ 	.short	0x0002
        /*001a*/ 	.short	0x0064
        /*001c*/ 	.short	0x0082
	.zero		2


//--------------------- .nv.info                  --------------------------
	.section	.nv.info,"",@"SHT_CUDA_INFO"
	.align	4


	//----- nvinfo : EIATTR_REGCOUNT
	.align		4
        /*0000*/ 	.byte	0x04, 0x2f
        /*0002*/ 	.short	(.L_1 - .L_0)
	.align		4
.L_0:
        /*0004*/ 	.word	index@(_Z22nvortex_2d_nograds_gpuiPKfS0_S0_S0_iS0_S0_S0_PfS1_)
        /*0008*/ 	.word	0x00000020


	//----- nvinfo : EIATTR_FRAME_SIZE
	.align		4
.L_1:
        /*000c*/ 	.byte	0x04, 0x11
        /*000e*/ 	.short	(.L_3 - .L_2)
	.align		4
.L_2:
        /*0010*/ 	.word	index@($__internal_0_$__cuda_sm3x_div_rn_noftz_f32_slowpath)
        /*0014*/ 	.word	0x00000000


	//----- nvinfo : EIATTR_FRAME_SIZE
	.align		4
.L_3:
        /*0018*/ 	.byte	0x04, 0x11
        /*001a*/ 	.short	(.L_5 - .L_4)
	.align		4
.L_4:
        /*001c*/ 	.word	index@(_Z22nvortex_2d_nograds_gpuiPKfS0_S0_S0_iS0_S0_S0_PfS1_)
        /*0020*/ 	.word	0x00000000


	//----- nvinfo : EIATTR_MIN_STACK_SIZE
	.align		4
.L_5:
        /*0024*/ 	.byte	0x04, 0x12
        /*0026*/ 	.short	(.L_7 - .L_6)
	.align		4
.L_6:
        /*0028*/ 	.word	index@(_Z22nvortex_2d_nograds_gpuiPKfS0_S0_S0_iS0_S0_S0_PfS1_)
        /*002c*/ 	.word	0x00000000
.L_7:


//--------------------- .nv.compat                --------------------------
	.section	.nv.compat,"",@"SHT_CUDA_COMPAT_INFO"
	.align	4
        /*0000*/ 	.byte	0x02, 0x09, 0x00, 0x00, 0x02, 0x02, 0x01, 0x00, 0x02, 0x05, 0x05, 0x00, 0x03, 0x07, 0x01, 0x01
        /*0010*/ 	.byte	0x02, 0x03, 0x00, 0x00, 0x02, 0x06, 0x01, 0x00, 0x04, 0x0b, 0x08, 0x00, 0x01, 0x00, 0x00, 0x00
        /*0020*/ 	.byte	0x00, 0x00, 0x00, 0x00


//--------------------- .nv.info._Z22nvortex_2d_nograds_gpuiPKfS0_S0_S0_iS0_S0_S0_PfS1_ --------------------------
	.section	.nv.info._Z22nvortex_2d_nograds_gpuiPKfS0_S0_S0_iS0_S0_S0_PfS1_,"",@"SHT_CUDA_INFO"
	.sectionflags	@""
	.align	4


	//----- nvinfo : EIATTR_CUDA_API_VERSION
	.align		4
        /*0000*/ 	.byte	0x04, 0x37
        /*0002*/ 	.short	(.L_9 - .L_8)
.L_8:
        /*0004*/ 	.word	0x00000082


	//----- nvinfo : EIATTR_KPARAM_INFO
	.align		4
.L_9:
        /*0008*/ 	.byte	0x04, 0x17
        /*000a*/ 	.short	(.L_11 - .L_10)
.L_10:
        /*000c*/ 	.word	0x00000000
        /*0010*/ 	.short	0x000a
        /*0012*/ 	.short	0x0050
        /*0014*/ 	.byte	0x00, 0xf5, 0x21, 0x00


	//----- nvinfo : EIATTR_KPARAM_INFO
	.align		4
.L_11:
        /*0018*/ 	.byte	0x04, 0x17
        /*001a*/ 	.short	(.L_13 - .L_12)
.L_12:
        /*001c*/ 	.word	0x00000000
        /*0020*/ 	.short	0x0009
        /*0022*/ 	.short	0x0048
        /*0024*/ 	.byte	0x00, 0xf5, 0x21, 0x00


	//----- nvinfo : EIATTR_KPARAM_INFO
	.align		4
.L_13:
        /*0028*/ 	.byte	0x04, 0x17
        /*002a*/ 	.short	(.L_15 - .L_14)
.L_14:
        /*002c*/ 	.word	0x00000000
        /*0030*/ 	.short	0x0008
        /*0032*/ 	.short	0x0040
        /*0034*/ 	.byte	0x00, 0xf5, 0x21, 0x00


	//----- nvinfo : EIATTR_KPARAM_INFO
	.align		4
.L_15:
        /*0038*/ 	.byte	0x04, 0x17
        /*003a*/ 	.short	(.L_17 - .L_16)
.L_16:
        /*003c*/ 	.word	0x00000000
        /*0040*/ 	.short	0x0007
        /*0042*/ 	.short	0x0038
        /*0044*/ 	.byte	0x00, 0xf5, 0x21, 0x00


	//----- nvinfo : EIATTR_KPARAM_INFO
	.align		4
.L_17:
        /*0048*/ 	.byte	0x04, 0x17
        /*004a*/ 	.short	(.L_19 - .L_18)
.L_18:
        /*004c*/ 	.word	0x00000000
        /*0050*/ 	.short	0x0006
        /*0052*/ 	.short	0x0030
        /*0054*/ 	.byte	0x00, 0xf5, 0x21, 0x00


	//----- nvinfo : EIATTR_KPARAM_INFO
	.align		4
.L_19:
        /*0058*/ 	.byte	0x04, 0x17
        /*005a*/ 	.short	(.L_21 - .L_20)
.L_20:
        /*005c*/ 	.word	0x00000000
        /*0060*/ 	.short	0x0005
        /*0062*/ 	.short	0x0028
        /*0064*/ 	.byte	0x00, 0xf0, 0x11, 0x00


	//----- nvinfo : EIATTR_KPARAM_INFO
	.align		4
.L_21:
        /*0068*/ 	.byte	0x04, 0x17
        /*006a*/ 	.short	(.L_23 - .L_22)
.L_22:
        /*006c*/ 	.word	0x00000000
        /*0070*/ 	.short	0x0004
        /*0072*/ 	.short	0x0020
        /*0074*/ 	.byte	0x00, 0xf5, 0x21, 0x00


	//----- nvinfo : EIATTR_KPARAM_INFO
	.align		4
.L_23:
        /*0078*/ 	.byte	0x04, 0x17
        /*007a*/ 	.short	(.L_25 - .L_24)
.L_24:
        /*007c*/ 	.word	0x00000000
        /*0080*/ 	.short	0x0003
        /*0082*/ 	.short	0x0018
        /*0084*/ 	.byte	0x00, 0xf5, 0x21, 0x00


	//----- nvinfo : EIATTR_KPARAM_INFO
	.align		4
.L_25:
        /*0088*/ 	.byte	0x04, 0x17
        /*008a*/ 	.short	(.L_27 - .L_26)
.L_26:
        /*008c*/ 	.word	0x00000000
        /*0090*/ 	.short	0x0002
        /*0092*/ 	.short	0x0010
        /*0094*/ 	.byte	0x00, 0xf5, 0x21, 0x00


	//----- nvinfo : EIATTR_KPARAM_INFO
	.align		4
.L_27:
        /*0098*/ 	.byte	0x04, 0x17
        /*009a*/ 	.short	(.L_29 - .L_28)
.L_28:
        /*009c*/ 	.word	0x00000000
        /*00a0*/ 	.short	0x0001
        /*00a2*/ 	.short	0x0008
        /*00a4*/ 	.byte	0x00, 0xf5, 0x21, 0x00


	//----- nvinfo : EIATTR_KPARAM_INFO
	.align		4
.L_29:
        /*00a8*/ 	.byte	0x04, 0x17
        /*00aa*/ 	.short	(.L_31 - .L_30)
.L_30:
        /*00ac*/ 	.word	0x00000000
        /*00b0*/ 	.short	0x0000
        /*00b2*/ 	.short	0x0000
        /*00b4*/ 	.byte	0x00, 0xf0, 0x11, 0x00


	//----- nvinfo : EIATTR_SPARSE_MMA_MASK
	.align		4
.L_31:
        /*00b8*/ 	.byte	0x03, 0x50
        /*00ba*/ 	.short	0x0000


	//----- nvinfo : EIATTR_MAXREG_COUNT
	.align		4
        /*00bc*/ 	.byte	0x03, 0x1b
        /*00be*/ 	.short	0x00ff


	//----- nvinfo : EIATTR_NUM_BARRIERS
	.align		4
        /*00c0*/ 	.byte	0x02, 0x4c
        /*00c2*/ 	.byte	0x01
	.zero		1


	//----- nvinfo : EIATTR_MERCURY_ISA_VERSION
	.align		4
        /*00c4*/ 	.byte	0x03, 0x5f
        /*00c6*/ 	.short	0x0101


	//----- nvinfo : EIATTR_VRC_CTA_INIT_COUNT
	.align		4
        /*00c8*/ 	.byte	0x02, 0x4a
	.zero		1
	.zero		1


	//----- nvinfo : EIATTR_EXIT_INSTR_OFFSETS
	.align		4
        /*00cc*/ 	.byte	0x04, 0x1c
        /*00ce*/ 	.short	(.L_33 - .L_32)


	//   ....[0]....
.L_32:
        /*00d0*/ 	.word	0x00001560


	//----- nvinfo : EIATTR_CRS_STACK_SIZE
	.align		4
.L_33:
        /*00d4*/ 	.byte	0x04, 0x1e
        /*00d6*/ 	.short	(.L_35 - .L_34)
.L_34:
        /*00d8*/ 	.word	0x00000000


	//----- nvinfo : EIATTR_CBANK_PARAM_SIZE
	.align		4
.L_35:
        /*00dc*/ 	.byte	0x03, 0x19
        /*00de*/ 	.short	0x0058


	//----- nvinfo : EIATTR_PARAM_CBANK
	.align		4
        /*00e0*/ 	.byte	0x04, 0x0a
        /*00e2*/ 	.short	(.L_37 - .L_36)
	.align		4
.L_36:
        /*00e4*/ 	.word	index@(.nv.constant0._Z22nvortex_2d_nograds_gpuiPKfS0_S0_S0_iS0_S0_S0_PfS1_)
        /*00e8*/ 	.short	0x0380
        /*00ea*/ 	.short	0x0058


	//----- nvinfo : EIATTR_SW_WAR
	.align		4
.L_37:
        /*00ec*/ 	.byte	0x04, 0x36
        /*00ee*/ 	.short	(.L_39 - .L_38)
.L_38:
        /*00f0*/ 	.word	0x00000008
.L_39:


//--------------------- .nv.callgraph             --------------------------
	.section	.nv.callgraph,"",@"SHT_CUDA_CALLGRAPH"
	.align	4
	.sectionentsize	8
	.align		4
        /*0000*/ 	.word	0x00000000
	.align		4
        /*0004*/ 	.word	0xffffffff
	.align		4
        /*0008*/ 	.word	0x00000000
	.align		4
        /*000c*/ 	.word	0xfffffffe
	.align		4
        /*0010*/ 	.word	0x00000000
	.align		4
        /*0014*/ 	.word	0xfffffffd
	.align		4
        /*0018*/ 	.word	0x00000000
	.align		4
        /*001c*/ 	.word	0xfffffffc


//--------------------- .text._Z22nvortex_2d_nograds_gpuiPKfS0_S0_S0_iS0_S0_S0_PfS1_ --------------------------
	.section	.text._Z22nvortex_2d_nograds_gpuiPKfS0_S0_S0_iS0_S0_S0_PfS1_,"ax",@progbits
	.align	128
        .global         _Z22nvortex_2d_nograds_gpuiPKfS0_S0_S0_iS0_S0_S0_PfS1_
        .type           _Z22nvortex_2d_nograds_gpuiPKfS0_S0_S0_iS0_S0_S0_PfS1_,@function
        .size           _Z22nvortex_2d_nograds_gpuiPKfS0_S0_S0_iS0_S0_S0_PfS1_,(.L_x_35 - _Z22nvortex_2d_nograds_gpuiPKfS0_S0_S0_iS0_S0_S0_PfS1_)
        .other          _Z22nvortex_2d_nograds_gpuiPKfS0_S0_S0_iS0_S0_S0_PfS1_,@"STO_CUDA_ENTRY STV_DEFAULT"
_Z22nvortex_2d_nograds_gpuiPKfS0_S0_S0_iS0_S0_S0_PfS1_:
.text._Z22nvortex_2d_nograds_gpuiPKfS0_S0_S0_iS0_S0_S0_PfS1_:
[----:B------:R-:W-:Y:S01]  /*0000*/  LDC R1, c[0x0][0x37c] ;  /* 0x0000df00ff017b82 */ /* 0x000fe20000000800 */
[----:B------:R-:W0:Y:S01]  /*0010*/  LDCU UR8, c[0x0][0x374] ;  /* 0x00006e80ff0877ac */ /* 0x000e220008000800 */
[----:B------:R-:W1:Y:S01]  /*0020*/  S2R R11, SR_CTAID.X ;  /* 0x00000000000b7919 */ /* 0x000e620000002500 */
[----:B------:R-:W-:Y:S01]  /*0030*/  HFMA2 R13, -RZ, RZ, 0, 0 ;  /* 0x00000000ff0d7431 */ /* 0x000fe200000001ff */
[----:B------:R-:W-:Y:S01]  /*0040*/  MOV R25, RZ ;  /* 0x000000ff00197202 */ /* 0x000fe20000000f00 */
[----:B------:R-:W2:Y:S01]  /*0050*/  LDCU UR7, c[0x0][0x380] ;  /* 0x00007000ff0777ac */ /* 0x000ea20008000800 */
[----:B------:R-:W1:Y:S01]  /*0060*/  S2R R6, SR_TID.X ;  /* 0x0000000000067919 */ /* 0x000e620000002100 */
[----:B------:R-:W-:Y:S01]  /*0070*/  UMOV UR4, URZ ;  /* 0x000000ff00047c82 */ /* 0x000fe20008000000 */
[----:B------:R-:W3:Y:S01]  /*0080*/  LDCU.64 UR14, c[0x0][0x358] ;  /* 0x00006b00ff0e77ac */ /* 0x000ee20008000a00 */
[----:B0-----:R-:W0:Y:S01]  /*0090*/  I2F.U32.RP R0, UR8 ;  /* 0x0000000800007d06 */ /* 0x001e220008209000 */
[----:B------:R-:W-:-:S07]  /*00a0*/  UISETP.NE.U32.AND UP2, UPT, UR8, URZ, UPT ;  /* 0x000000ff0800728c */ /* 0x000fce000bf45070 */
[----:B0-----:R-:W0:Y:S01]  /*00b0*/  MUFU.RCP R0, R0 ;  /* 0x0000000000007308 */ /* 0x001e220000001000 */
[----:B-1----:R-:W-:Y:S02]  /*00c0*/  LEA R11, R11, R6, 0x7 ;  /* 0x000000060b0b7211 */ /* 0x002fe400078e38ff */
[----:B0-----:R-:W-:-:S06]  /*00d0*/  IADD3 R2, PT, PT, R0, 0xffffffe, RZ ;  /* 0x0ffffffe00027810 */ /* 0x001fcc0007ffe0ff */
[----:B------:R-:W0:Y:S02]  /*00e0*/  F2I.FTZ.U32.TRUNC.NTZ R2, R2 ;  /* 0x0000000200027305 */ /* 0x000e24000021f000 */
[----:B0-----:R-:W-:-:S13]  /*00f0*/  R2UR UR5, R2 ;  /* 0x00000000020572ca */ /* 0x001fda00000e0000 */
[----:B------:R-:W-:-:S04]  /*0100*/  UIADD3 UR6, UPT, UPT, URZ, -UR5, URZ ;  /* 0x80000005ff067290 */ /* 0x000fc8000fffe0ff */
[----:B------:R-:W-:-:S04]  /*0110*/  UIMAD UR6, UR6, UR8, URZ ;  /* 0x00000008060672a4 */ /* 0x000fc8000f8e02ff */
[----:B------:R-:W-:-:S04]  /*0120*/  UIMAD.WIDE.U32 UR4, UR5, UR6, UR4 ;  /* 0x00000006050472a5 */ /* 0x000fc8000f8e0004 */
[----:B--2---:R-:W-:-:S04]  /*0130*/  UIMAD.WIDE.U32 UR4, UR5, UR7, URZ ;  /* 0x00000007050472a5 */ /* 0x004fc8000f8e00ff */
[----:B------:R-:W-:-:S04]  /*0140*/  UIADD3 UR4, UPT, UPT, -UR5, URZ, URZ ;  /* 0x000000ff05047290 */ /* 0x000fc8000fffe1ff */
[----:B------:R-:W-:-:S04]  /*0150*/  UIMAD UR4, UR8, UR4, UR7 ;  /* 0x00000004080472a4 */ /* 0x000fc8000f8e0207 */
[----:B------:R-:W-:-:S11]  /*0160*/  UISETP.GE.U32.AND UP0, UPT, UR4, UR8, UPT ;  /* 0x000000080400728c */ /* 0x000fd6000bf06070 */
[----:B------:R-:W-:Y:S02]  /*0170*/  @UP0 UIADD3 UR4, UPT, UPT, UR4, -UR8, URZ ;  /* 0x8000000804040290 */ /* 0x000fe4000fffe0ff */
[----:B------:R-:W-:Y:S02]  /*0180*/  @UP0 UIADD3 UR5, UPT, UPT, UR5, 0x1, URZ ;  /* 0x0000000105050890 */ /* 0x000fe4000fffe0ff */
[----:B------:R-:W-:-:S07]  /*0190*/  UISETP.GE.U32.AND UP1, UPT, UR4, UR8, UPT ;  /* 0x000000080400728c */ /* 0x000fce000bf26070 */
[----:B------:R-:W0:Y:S04]  /*01a0*/  LDCU UR4, c[0x0][0x3a8] ;  /* 0x00007500ff0477ac */ /* 0x000e280008000800 */
[----:B------:R-:W-:Y:S02]  /*01b0*/  @UP1 UIADD3 UR5, UPT, UPT, UR5, 0x1, URZ ;  /* 0x0000000105051890 */ /* 0x000fe4000fffe0ff */
[----:B------:R-:W-:-:S04]  /*01c0*/  @!UP2 ULOP3.LUT UR5, URZ, UR8, URZ, 0x33, !UPT ;  /* 0x00000008ff05a292 */ /* 0x000fc8000f8e33ff */
[----:B------:R-:W-:Y:S01]  /*01d0*/  UISETP.GE.AND UP0, UPT, UR5, 0x80, UPT ;  /* 0x000000800500788c */ /* 0x000fe2000bf06270 */
[----:B0-----:R-:W-:-:S08]  /*01e0*/  IADD3 R11, PT, PT, R11, UR4, RZ ;  /* 0x000000040b0b7c10 */ /* 0x001fd0000fffe0ff */
[----:B---3--:R-:W-:Y:S05]  /*01f0*/  BRA.U !UP0, `(.L_x_0) ;  /* 0x0000001108447547 */ /* 0x008fea000b800000 */
[----:B------:R-:W0:Y:S01]  /*0200*/  S2UR UR9, SR_CgaCtaId ;  /* 0x00000000000979c3 */ /* 0x000e220000008800 */
[----:B------:R-:W1:Y:S01]  /*0210*/  S2R R3, SR_CTAID.Y ;  /* 0x0000000000037919 */ /* 0x000e620000002600 */
[----:B------:R-:W-:Y:S01]  /*0220*/  UMOV UR4, 0x400 ;  /* 0x0000040000047882 */ /* 0x000fe20000000000 */
[----:B------:R-:W-:Y:S01]  /*0230*/  USHF.R.S32.HI UR8, URZ, 0x1f, UR5 ;  /* 0x0000001fff087899 */ /* 0x000fe20008011405 */
[----:B------:R-:W-:Y:S01]  /*0240*/  MOV R25, RZ ;  /* 0x000000ff00197202 */ /* 0x000fe20000000f00 */
[----:B------:R-:W-:Y:S01]  /*0250*/  UIADD3 UR6, UPT, UPT, UR4, 0x200, URZ ;  /* 0x0000020004067890 */ /* 0x000fe2000fffe0ff */
[----:B------:R-:W-:Y:S01]  /*0260*/  MOV R13, RZ ;  /* 0x000000ff000d7202 */ /* 0x000fe20000000f00 */
[----:B------:R-:W-:Y:S01]  /*0270*/  UIADD3 UR7, UPT, UPT, UR4, 0x400, URZ ;  /* 0x0000040004077890 */ /* 0x000fe2000fffe0ff */
[----:B------:R-:W2:Y:S01]  /*0280*/  LDC.64 R28, c[0x0][0x3b0] ;  /* 0x0000ec00ff1c7b82 */ /* 0x000ea20000000a00 */
[----:B------:R-:W-:-:S04]  /*0290*/  ULEA.HI UR8, UR8, UR5, URZ, 0x7 ;  /* 0x0000000508087291 */ /* 0x000fc8000f8f38ff */
[----:B------:R-:W-:-:S03]  /*02a0*/  USHF.R.S32.HI UR8, URZ, 0x7, UR8 ;  /* 0x00000007ff087899 */ /* 0x000fc60008011408 */
[----:B------:R-:W3:Y:S08]  /*02b0*/  LDC.64 R16, c[0x0][0x3b8] ;  /* 0x0000ee00ff107b82 */ /* 0x000ef00000000a00 */
[----:B------:R-:W4:Y:S01]  /*02c0*/  LDC.64 R14, c[0x0][0x3c0] ;  /* 0x0000f000ff0e7b82 */ /* 0x000f220000000a00 */
[----:B0-----:R-:W-:Y:S02]  /*02d0*/  ULEA UR10, UR9, UR4, 0x18 ;  /* 0x00000004090a7291 */ /* 0x001fe4000f8ec0ff */
[----:B------:R-:W-:-:S02]  /*02e0*/  UIADD3 UR4, UPT, UPT, UR4, 0x600, URZ ;  /* 0x0000060004047890 */ /* 0x000fc4000fffe0ff */
[----:B------:R-:W-:Y:S02]  /*02f0*/  ULEA UR6, UR9, UR6, 0x18 ;  /* 0x0000000609067291 */ /* 0x000fe4000f8ec0ff */
[----:B------:R-:W-:Y:S01]  /*0300*/  ULEA UR7, UR9, UR7, 0x18 ;  /* 0x0000000709077291 */ /* 0x000fe2000f8ec0ff */
[----:B--2---:R-:W-:Y:S01]  /*0310*/  IMAD.WIDE R28, R11, 0x4, R28 ;  /* 0x000000040b1c7825 */ /* 0x004fe200078e021c */
[----:B------:R-:W-:Y:S01]  /*0320*/  ULEA UR4, UR9, UR4, 0x18 ;  /* 0x0000000409047291 */ /* 0x000fe2000f8ec0ff */
[C---:B------:R-:W-:Y:S02]  /*0330*/  LEA R9, R6.reuse, UR10, 0x2 ;  /* 0x0000000a06097c11 */ /* 0x040fe4000f8e10ff */
[----:B-1----:R-:W-:Y:S01]  /*0340*/  IMAD R10, R3, UR5, R6 ;  /* 0x00000005030a7c24 */ /* 0x002fe2000f8e0206 */
[C---:B------:R-:W-:Y:S02]  /*0350*/  LEA R8, R6.reuse, UR6, 0x2 ;  /* 0x0000000606087c11 */ /* 0x040fe4000f8e10ff */
[C---:B------:R-:W-:Y:S01]  /*0360*/  LEA R7, R6.reuse, UR7, 0x2 ;  /* 0x0000000706077c11 */ /* 0x040fe2000f8e10ff */
[----:B---3--:R-:W-:Y:S01]  /*0370*/  IMAD.WIDE R16, R11, 0x4, R16 ;  /* 0x000000040b107825 */ /* 0x008fe200078e0210 */
[----:B------:R-:W-:Y:S01]  /*0380*/  LEA R6, R6, UR4, 0x2 ;  /* 0x0000000406067c11 */ /* 0x000fe2000f8e10ff */
[----:B------:R-:W-:-:S02]  /*0390*/  UMOV UR4, URZ ;  /* 0x000000ff00047c82 */ /* 0x000fc40008000000 */
[----:B----4-:R-:W-:-:S07]  /*03a0*/  IMAD.WIDE R14, R11, 0x4, R14 ;  /* 0x000000040b0e7825 */ /* 0x010fce00078e020e */
.L_x_18:
[----:B------:R-:W0:Y:S01]  /*03b0*/  LDC.64 R20, c[0x0][0x388] ;  /* 0x0000e200ff147b82 */ /* 0x000e220000000a00 */
[----:B------:R-:W-:-:S04]  /*03c0*/  MOV R27, UR4 ;  /* 0x00000004001b7c02 */ /* 0x000fc80008000f00 */
[----:B------:R-:W-:-:S03]  /*03d0*/  LEA R27, R27, R10, 0x7 ;  /* 0x0000000a1b1b7211 */ /* 0x000fc600078e38ff */
[----:B------:R-:W1:Y:S08]  /*03e0*/  LDC.64 R2, c[0x0][0x390] ;  /* 0x0000e400ff027b82 */ /* 0x000e700000000a00 */
[----:B------:R-:W2:Y:S08]  /*03f0*/  LDC.64 R4, c[0x0][0x398] ;  /* 0x0000e600ff047b82 */ /* 0x000eb00000000a00 */
[----:B------:R-:W3:Y:S01]  /*0400*/  LDC.64 R18, c[0x0][0x3a0] ;  /* 0x0000e800ff127b82 */ /* 0x000ee20000000a00 */
[----:B0-----:R-:W-:-:S07]  /*0410*/  IMAD.WIDE R20, R27, 0x4, R20 ;  /* 0x000000041b147825 */ /* 0x001fce00078e0214 */
[----:B------:R-:W-:Y:S01]  /*0420*/  BAR.SYNC.DEFER_BLOCKING 0x0 ;  /* 0x0000000000007b1d */ /* 0x000fe20000010000 */
[----:B-1----:R-:W-:-:S04]  /*0430*/  IMAD.WIDE R2, R27, 0x4, R2 ;  /* 0x000000041b027825 */ /* 0x002fc800078e0202 */
[----:B--2---:R-:W-:-:S04]  /*0440*/  IMAD.WIDE R22, R27, 0x4, R4 ;  /* 0x000000041b167825 */ /* 0x004fc800078e0204 */
[----:B---3--:R-:W-:Y:S01]  /*0450*/  IMAD.WIDE R18, R27, 0x4, R18 ;  /* 0x000000041b127825 */ /* 0x008fe200078e0212 */
[----:B------:R-:W2:Y:S04]  /*0460*/  LDG.E R20, desc[UR14][R20.64] ;  /* 0x0000000e14147981 */ /* 0x000ea8000c1e1900 */
[----:B------:R-:W3:Y:S04]  /*0470*/  LDG.E R3, desc[UR14][R2.64] ;  /* 0x0000000e02037981 */ /* 0x000ee8000c1e1900 */
[----:B------:R-:W4:Y:S04]  /*0480*/  LDG.E R22, desc[UR14][R22.64] ;  /* 0x0000000e16167981 */ /* 0x000f28000c1e1900 */
[----:B------:R-:W4:Y:S04]  /*0490*/  LDG.E R19, desc[UR14][R18.64] ;  /* 0x0000000e12137981 */ /* 0x000f28000c1e1900 */
[----:B--2---:R0:W-:Y:S04]  /*04a0*/  STS [R9], R20 ;  /* 0x0000001409007388 */ /* 0x0041e80000000800 */
[----:B---3--:R0:W-:Y:S04]  /*04b0*/  STS [R8], R3 ;  /* 0x0000000308007388 */ /* 0x0081e80000000800 */
[----:B----4-:R0:W-:Y:S04]  /*04c0*/  STS [R7], R22 ;  /* 0x0000001607007388 */ /* 0x0101e80000000800 */
[----:B------:R0:W-:Y:S01]  /*04d0*/  STS [R6], R19 ;  /* 0x0000001306007388 */ /* 0x0001e20000000800 */
[----:B------:R-:W-:Y:S06]  /*04e0*/  BAR.SYNC.DEFER_BLOCKING 0x0 ;  /* 0x0000000000007b1d */ /* 0x000fec0000010000 */
[----:B------:R-:W2:Y:S04]  /*04f0*/  LDG.E R0, desc[UR14][R14.64] ;  /* 0x0000000e0e007981 */ /* 0x000ea8000c1e1900 */
[----:B------:R0:W5:Y:S04]  /*0500*/  LDG.E R5, desc[UR14][R28.64] ;  /* 0x0000000e1c057981 */ /* 0x000168000c1e1900 */
[----:B------:R0:W5:Y:S01]  /*0510*/  LDG.E R4, desc[UR14][R16.64] ;  /* 0x0000000e10047981 */ /* 0x000162000c1e1900 */
[----:B------:R-:W-:-:S02]  /*0520*/  UIADD3 UR4, UPT, UPT, UR4, 0x1, URZ ;  /* 0x0000000104047890 */ /* 0x000fc4000fffe0ff */
[----:B------:R-:W-:Y:S02]  /*0530*/  UIADD3 UR12, UPT, UPT, UR7, 0x10, URZ ;  /* 0x00000010070c7890 */ /* 0x000fe4000fffe0ff */
[----:B------:R-:W-:Y:S01]  /*0540*/  UISETP.NE.AND UP0, UPT, UR4, UR8, UPT ;  /* 0x000000080400728c */ /* 0x000fe2000bf05270 */
[----:B------:R-:W-:Y:S01]  /*0550*/  UMOV UR13, 0x10 ;  /* 0x00000010000d7882 */ /* 0x000fe20000000000 */
[----:B0-2---:R-:W-:-:S09]  /*0560*/  FMUL R2, R0, R0 ;  /* 0x0000000000027220 */ /* 0x005fd20000400000 */
.L_x_17:
[----:B------:R-:W0:Y:S01]  /*0570*/  S2UR UR6, SR_CgaCtaId ;  /* 0x00000000000679c3 */ /* 0x000e220000008800 */
[----:B------:R-:W-:Y:S01]  /*0580*/  UMOV UR5, 0x400 ;  /* 0x0000040000057882 */ /* 0x000fe20000000000 */
[----:B------:R-:W-:Y:S01]  /*0590*/  MOV R21, UR13 ;  /* 0x0000000d00157c02 */ /* 0x000fe20008000f00 */
[----:B------:R-:W-:Y:S01]  /*05a0*/  UIADD3 UR9, UPT, UPT, UR5, 0x200, URZ ;  /* 0x0000020005097890 */ /* 0x000fe2000fffe0ff */
[----:B------:R-:W-:Y:S01]  /*05b0*/  MOV R12, UR13 ;  /* 0x0000000d000c7c02 */ /* 0x000fe20008000f00 */
[----:B------:R-:W-:Y:S01]  /*05c0*/  BSSY.RECONVERGENT B0, `(.L_x_1) ;  /* 0x0000020000007945 */ /* 0x000fe20003800200 */
[----:B------:R-:W-:Y:S01]  /*05d0*/  MOV R23, UR13 ;  /* 0x0000000d00177c02 */ /* 0x000fe20008000f00 */
[----:B0-----:R-:W-:Y:S02]  /*05e0*/  ULEA UR10, UR6, UR9, 0x18 ;  /* 0x00000009060a7291 */ /* 0x001fe4000f8ec0ff */
[----:B------:R-:W-:Y:S02]  /*05f0*/  ULEA UR9, UR6, UR5, 0x18 ;  /* 0x0000000506097291 */ /* 0x000fe4000f8ec0ff */
[----:B------:R-:W-:-:S04]  /*0600*/  UIADD3 UR5, UPT, UPT, UR5, 0x600, URZ ;  /* 0x0000060005057890 */ /* 0x000fc8000fffe0ff */
[----:B------:R-:W-:Y:S01]  /*0610*/  ULEA UR11, UR6, UR5, 0x18 ;  /* 0x00000005060b7291 */ /* 0x000fe2000f8ec0ff */
[----:B------:R-:W0:Y:S01]  /*0620*/  LDS R3, [R21+UR10+-0x10] ;  /* 0xfffff00a15037984 */ /* 0x000e220008000800 */
[----:B------:R-:W-:Y:S02]  /*0630*/  UIADD3 UR5, UPT, UPT, UR9, UR13, URZ ;  /* 0x0000000d09057290 */ /* 0x000fe4000fffe0ff */
[----:B------:R-:W-:Y:S01]  /*0640*/  UIADD3 UR6, UPT, UPT, UR10, UR13, URZ ;  /* 0x0000000d0a067290 */ /* 0x000fe2000fffe0ff */
[----:B------:R-:W1:Y:S01]  /*0650*/  LDS R18, [R12+UR9+-0x10] ;  /* 0xfffff0090c127984 */ /* 0x000e620008000800 */
[----:B------:R-:W-:Y:S02]  /*0660*/  UIADD3 UR9, UPT, UPT, UR11, UR13, URZ ;  /* 0x0000000d0b097290 */ /* 0x000fe4000fffe0ff */
[----:B------:R-:W-:Y:S01]  /*0670*/  UIADD3 UR13, UPT, UPT, UR13, 0x20, URZ ;  /* 0x000000200d0d7890 */ /* 0x000fe2000fffe0ff */
[----:B------:R-:W2:Y:S03]  /*0680*/  LDS R0, [R23+UR11+-0x10] ;  /* 0xfffff00b17007984 */ /* 0x000ea60008000800 */
[----:B------:R-:W-:Y:S01]  /*0690*/  UISETP.NE.AND UP1, UPT, UR13, 0x210, UPT ;  /* 0x000002100d00788c */ /* 0x000fe2000bf25270 */
[----:B0----5:R-:W-:-:S02]  /*06a0*/  FADD R20, -R4, R3 ;  /* 0x0000000304147221 */ /* 0x021fc40000000100 */
[----:B------:R-:W0:Y:S01]  /*06b0*/  LDS R3, [UR12+-0x10] ;  /* 0xfffff00cff037984 */ /* 0x000e220008000800 */
[----:B-1----:R-:W-:Y:S01]  /*06c0*/  FADD R18, -R5, R18 ;  /* 0x0000001205127221 */ /* 0x002fe20000000100 */
[----:B------:R-:W-:-:S04]  /*06d0*/  FMUL R19, R20, R20 ;  /* 0x0000001414137220 */ /* 0x000fc80000400000 */
[----:B------:R-:W-:-:S04]  /*06e0*/  FFMA R19, R18, R18, R19 ;  /* 0x0000001212137223 */ /* 0x000fc80000000013 */
[----:B--2---:R-:W-:-:S04]  /*06f0*/  FFMA R19, R0, R0, R19 ;  /* 0x0000000000137223 */ /* 0x004fc80000000013 */
[----:B------:R-:W-:-:S04]  /*0700*/  FADD R22, R2, R19 ;  /* 0x0000001302167221 */ /* 0x000fc80000000000 */
[----:B------:R-:W1:Y:S02]  /*0710*/  MUFU.RCP R0, R22 ;  /* 0x0000001600007308 */ /* 0x000e640000001000 */
[----:B-1----:R-:W-:-:S06]  /*0720*/  FFMA R19, -R22, R0, 1 ;  /* 0x3f80000016137423 */ /* 0x002fcc0000000100 */
[----:B0-----:R-:W0:Y:S01]  /*0730*/  FCHK P0, R3, R22 ;  /* 0x0000001603007302 */ /* 0x001e220000000000 */
[----:B------:R-:W-:-:S04]  /*0740*/  FFMA R0, R0, R19, R0 ;  /* 0x0000001300007223 */ /* 0x000fc80000000000 */
[----:B------:R-:W-:-:S04]  /*0750*/  FFMA R19, R3, R0, RZ ;  /* 0x0000000003137223 */ /* 0x000fc800000000ff */
[----:B------:R-:W-:-:S04]  /*0760*/  FFMA R12, -R22, R19, R3 ;  /* 0x00000013160c7223 */ /* 0x000fc80000000103 */
[----:B------:R-:W-:Y:S01]  /*0770*/  FFMA R0, R0, R12, R19 ;  /* 0x0000000c00007223 */ /* 0x000fe20000000013 */
[----:B0-----:R-:W-:Y:S06]  /*0780*/  @!P0 BRA `(.L_x_2) ;  /* 0x00000000000c8947 */ /* 0x001fec0003800000 */
[----:B------:R-:W-:Y:S02]  /*0790*/  MOV R0, R22 ;  /* 0x0000001600007202 */ /* 0x000fe40000000f00 */
[----:B------:R-:W-:-:S07]  /*07a0*/  MOV R12, 0x7c0 ;  /* 0x000007c0000c7802 */ /* 0x000fce0000000f00 */
[----:B------:R-:W-:Y:S05]  /*07b0*/  CALL.REL.NOINC `($__internal_0_$__cuda_sm3x_div_rn_noftz_f32_slowpath) ;  /* 0x0000000c006c7944 */ /* 0x000fea0003c00000 */
.L_x_2:
[----:B------:R-:W-:Y:S05]  /*07c0*/  BSYNC.RECONVERGENT B0 ;  /* 0x0000000000007941 */ /* 0x000fea0003800200 */
.L_x_1:
[----:B------:R-:W0:Y:S01]  /*07d0*/  LDS R3, [UR6+-0xc] ;  /* 0xfffff406ff037984 */ /* 0x000e220008000800 */
[-C--:B------:R-:W-:Y:S01]  /*07e0*/  FFMA R13, R20, R0.reuse, R13 ;  /* 0x00000000140d7223 */ /* 0x080fe2000000000d */
[----:B------:R-:W-:Y:S01]  /*07f0*/  FFMA R18, -R18, R0, R25 ;  /* 0x0000000012127223 */ /* 0x000fe20000000119 */
[----:B------:R-:W-:Y:S01]  /*0800*/  BSSY.RECONVERGENT B0, `(.L_x_3) ;  /* 0x0000015000007945 */ /* 0x000fe20003800200 */
[----:B------:R-:W1:Y:S04]  /*0810*/  LDS R12, [UR5+-0xc] ;  /* 0xfffff405ff0c7984 */ /* 0x000e680008000800 */
[----:B------:R-:W2:Y:S01]  /*0820*/  LDS R19, [UR9+-0xc] ;  /* 0xfffff409ff137984 */ /* 0x000ea20008000800 */
[----:B0-----:R-:W-:-:S03]  /*0830*/  FADD R26, -R4, R3 ;  /* 0x00000003041a7221 */ /* 0x001fc60000000100 */
        /* <DEDUP_REMOVED lines=17> */
.L_x_4:
[----:B------:R-:W-:Y:S05]  /*0950*/  BSYNC.RECONVERGENT B0 ;  /* 0x0000000000007941 */ /* 0x000fea0003800200 */
.L_x_3:
[----:B------:R-:W0:Y:S01]  /*0960*/  LDS R25, [UR6+-0x8] ;  /* 0xfffff806ff197984 */ /* 0x000e220008000800 */
[-C--:B------:R-:W-:Y:S01]  /*0970*/  FFMA R26, R26, R0.reuse, R13 ;  /* 0x000000001a1a7223 */ /* 0x080fe2000000000d */
[----:B------:R-:W-:Y:S01]  /*0980*/  FFMA R27, -R27, R0, R18 ;  /* 0x000000001b1b7223 */ /* 0x000fe20000000112 */
[----:B------:R-:W-:Y:S01]  /*0990*/  BSSY.RECONVERGENT B0, `(.L_x_5) ;  /* 0x0000015000007945 */ /* 0x000fe20003800200 */
[----:B------:R-:W1:Y:S04]  /*09a0*/  LDS R20, [UR5+-0x8] ;  /* 0xfffff805ff147984 */ /* 0x000e680008000800 */
[----:B------:R-:W2:Y:S04]  /*09b0*/  LDS R12, [UR9+-0x8] ;  /* 0xfffff809ff0c7984 */ /* 0x000ea80008000800 */
[----:B------:R-:W3:Y:S01]  /*09c0*/  LDS R3, [UR12+-0x8] ;  /* 0xfffff80cff037984 */ /* 0x000ee20008000800 */
[----:B0-----:R-:W-:Y:S01]  /*09d0*/  FADD R25, -R4, R25 ;  /* 0x0000001904197221 */ /* 0x001fe20000000100 */
[----:B-1----:R-:W-:-:S03]  /*09e0*/  FADD R20, -R5, R20 ;  /* 0x0000001405147221 */ /* 0x002fc60000000100 */
[----:B------:R-:W-:-:S04]  /*09f0*/  FMUL R19, R25, R25 ;  /* 0x0000001919137220 */ /* 0x000fc80000400000 */
[----:B------:R-:W-:-:S04]  /*0a00*/  FFMA R19, R20, R20, R19 ;  /* 0x0000001414137223 */ /* 0x000fc80000000013 */
[----:B--2---:R-:W-:-:S04]  /*0a10*/  FFMA R19, R12, R12, R19 ;  /* 0x0000000c0c137223 */ /* 0x004fc80000000013 */
[----:B------:R-:W-:-:S04]  /*0a20*/  FADD R12, R2, R19 ;  /* 0x00000013020c7221 */ /* 0x000fc80000000000 */
[----:B------:R-:W0:Y:S08]  /*0a30*/  MUFU.RCP R19, R12 ;  /* 0x0000000c00137308 */ /* 0x000e300000001000 */
[----:B---3--:R-:W1:Y:S01]  /*0a40*/  FCHK P0, R3, R12 ;  /* 0x0000000c03007302 */ /* 0x008e620000000000 */
[----:B0-----:R-:W-:-:S04]  /*0a50*/  FFMA R22, -R12, R19, 1 ;  /* 0x3f8000000c167423 */ /* 0x001fc80000000113 */
[----:B------:R-:W-:-:S04]  /*0a60*/  FFMA R22, R19, R22, R19 ;  /* 0x0000001613167223 */ /* 0x000fc80000000013 */
[----:B------:R-:W-:-:S04]  /*0a70*/  FFMA R13, R3, R22, RZ ;  /* 0x00000016030d7223 */ /* 0x000fc800000000ff */
[----:B------:R-:W-:-:S04]  /*0a80*/  FFMA R0, -R12, R13, R3 ;  /* 0x0000000d0c007223 */ /* 0x000fc80000000103 */
[----:B------:R-:W-:Y:S01]  /*0a90*/  FFMA R0, R22, R0, R13 ;  /* 0x0000000016007223 */ /* 0x000fe2000000000d */
[----:B-1----:R-:W-:Y:S06]  /*0aa0*/  @!P0 BRA `(.L_x_6) ;  /* 0x00000000000c8947 */ /* 0x002fec0003800000 */
[----:B------:R-:W-:Y:S02]  /*0ab0*/  MOV R0, R12 ;  /* 0x0000000c00007202 */ /* 0x000fe40000000f00 */
[----:B------:R-:W-:-:S07]  /*0ac0*/  MOV R12, 0xae0 ;  /* 0x00000ae0000c7802 */ /* 0x000fce0000000f00 */
[----:B------:R-:W-:Y:S05]  /*0ad0*/  CALL.REL.NOINC `($__internal_0_$__cuda_sm3x_div_rn_noftz_f32_slowpath) ;  /* 0x0000000800a47944 */ /* 0x000fea0003c00000 */
.L_x_6:
[----:B------:R-:W-:Y:S05]  /*0ae0*/  BSYNC.RECONVERGENT B0 ;  /* 0x0000000000007941 */ /* 0x000fea0003800200 */
.L_x_5:
        /* <DEDUP_REMOVED lines=24> */
.L_x_8:
[----:B------:R-:W-:Y:S05]  /*0c70*/  BSYNC.RECONVERGENT B0 ;  /* 0x0000000000007941 */ /* 0x000fea0003800200 */
.L_x_7:
[----:B------:R-:W0:Y:S01]  /*0c80*/  LDS R27, [UR6] ;  /* 0x00000006ff1b7984 */ /* 0x000e220008000800 */
[-C--:B------:R-:W-:Y:S01]  /*0c90*/  FFMA R18, R18, R0.reuse, R25 ;  /* 0x0000000012127223 */ /* 0x080fe20000000019 */
[----:B------:R-:W-:Y:S01]  /*0ca0*/  FFMA R13, -R13, R0, R20 ;  /* 0x000000000d0d7223 */ /* 0x000fe20000000114 */
[----:B------:R-:W-:Y:S01]  /*0cb0*/  BSSY.RECONVERGENT B0, `(.L_x_9) ;  /* 0x0000015000007945 */ /* 0x000fe20003800200 */
[----:B------:R-:W1:Y:S04]  /*0cc0*/  LDS R26, [UR5] ;  /* 0x00000005ff1a7984 */ /* 0x000e680008000800 */
[----:B------:R-:W2:Y:S04]  /*0cd0*/  LDS R12, [UR9] ;  /* 0x00000009ff0c7984 */ /* 0x000ea80008000800 */
[----:B------:R-:W3:Y:S01]  /*0ce0*/  LDS R3, [UR12] ;  /* 0x0000000cff037984 */ /* 0x000ee20008000800 */
        /* <DEDUP_REMOVED lines=17> */
.L_x_10:
[----:B------:R-:W-:Y:S05]  /*0e00*/  BSYNC.RECONVERGENT B0 ;  /* 0x0000000000007941 */ /* 0x000fea0003800200 */
.L_x_9:
[----:B------:R-:W0:Y:S01]  /*0e10*/  LDS R3, [UR6+0x4] ;  /* 0x00000406ff037984 */ /* 0x000e220008000800 */
[-C--:B------:R-:W-:Y:S01]  /*0e20*/  FFMA R27, R27, R0.reuse, R18 ;  /* 0x000000001b1b7223 */ /* 0x080fe20000000012 */
[----:B------:R-:W-:Y:S01]  /*0e30*/  FFMA R26, -R26, R0, R13 ;  /* 0x000000001a1a7223 */ /* 0x000fe2000000010d */
[----:B------:R-:W-:Y:S01]  /*0e40*/  BSSY.RECONVERGENT B0, `(.L_x_11) ;  /* 0x0000015000007945 */ /* 0x000fe20003800200 */
[----:B------:R-:W1:Y:S04]  /*0e50*/  LDS R12, [UR5+0x4] ;  /* 0x00000405ff0c7984 */ /* 0x000e680008000800 */
[----:B------:R-:W2:Y:S01]  /*0e60*/  LDS R19, [UR9+0x4] ;  /* 0x00000409ff137984 */ /* 0x000ea20008000800 */
[----:B0-----:R-:W-:-:S03]  /*0e70*/  FADD R20, -R4, R3 ;  /* 0x0000000304147221 */ /* 0x001fc60000000100 */
[----:B------:R-:W0:Y:S01]  /*0e80*/  LDS R3, [UR12+0x4] ;  /* 0x0000040cff037984 */ /* 0x000e220008000800 */
        /* <DEDUP_REMOVED lines=16> */
.L_x_12:
[----:B------:R-:W-:Y:S05]  /*0f90*/  BSYNC.RECONVERGENT B0 ;  /* 0x0000000000007941 */ /* 0x000fea0003800200 */
.L_x_11:
[----:B------:R-:W0:Y:S01]  /*0fa0*/  LDS R13, [UR6+0x8] ;  /* 0x00000806ff0d7984 */ /* 0x000e220008000800 */
[-C--:B------:R-:W-:Y:S01]  /*0fb0*/  FFMA R20, R20, R0.reuse, R27 ;  /* 0x0000000014147223 */ /* 0x080fe2000000001b */
[----:B------:R-:W-:Y:S01]  /*0fc0*/  FFMA R25, -R25, R0, R26 ;  /* 0x0000000019197223 */ /* 0x000fe2000000011a */
[----:B------:R-:W-:Y:S01]  /*0fd0*/  BSSY.RECONVERGENT B0, `(.L_x_13) ;  /* 0x0000015000007945 */ /* 0x000fe20003800200 */
[----:B------:R-:W1:Y:S04]  /*0fe0*/  LDS R18, [UR5+0x8] ;  /* 0x00000805ff127984 */ /* 0x000e680008000800 */
[----:B------:R-:W2:Y:S04]  /*0ff0*/  LDS R12, [UR9+0x8] ;  /* 0x00000809ff0c7984 */ /* 0x000ea80008000800 */
[----:B------:R-:W3:Y:S01]  /*1000*/  LDS R3, [UR12+0x8] ;  /* 0x0000080cff037984 */ /* 0x000ee20008000800 */
        /* <DEDUP_REMOVED lines=17> */
.L_x_14:
[----:B------:R-:W-:Y:S05]  /*1120*/  BSYNC.RECONVERGENT B0 ;  /* 0x0000000000007941 */ /* 0x000fea0003800200 */
.L_x_13:
        /* <DEDUP_REMOVED lines=24> */
.L_x_16:
[----:B------:R-:W-:Y:S05]  /*12b0*/  BSYNC.RECONVERGENT B0 ;  /* 0x0000000000007941 */ /* 0x000fea0003800200 */
.L_x_15:
[-C--:B------:R-:W-:Y:S01]  /*12c0*/  FFMA R13, R26, R0.reuse, R13 ;  /* 0x000000001a0d7223 */ /* 0x080fe2000000000d */
[----:B------:R-:W-:Y:S01]  /*12d0*/  FFMA R25, -R27, R0, R18 ;  /* 0x000000001b197223 */ /* 0x000fe20000000112 */
[----:B------:R-:W-:Y:S01]  /*12e0*/  UIADD3 UR12, UPT, UPT, UR12, 0x20, URZ ;  /* 0x000000200c0c7890 */ /* 0x000fe2000fffe0ff */
[----:B------:R-:W-:Y:S11]  /*12f0*/  BRA.U UP1, `(.L_x_17) ;  /* 0xfffffff1019c7547 */ /* 0x000ff6000b83ffff */
[----:B------:R-:W-:Y:S05]  /*1300*/  BRA.U UP0, `(.L_x_18) ;  /* 0xfffffff100287547 */ /* 0x000fea000b83ffff */
.L_x_0:
[----:B------:R-:W0:Y:S01]  /*1310*/  LDC.64 R4, c[0x0][0x3c8] ;  /* 0x0000f200ff047b82 */ /* 0x000e220000000a00 */
[----:B------:R-:W-:Y:S01]  /*1320*/  MOV R3, 0x3e22f983 ;  /* 0x3e22f98300037802 */ /* 0x000fe20000000f00 */
[----:B------:R-:W1:Y:S01]  /*1330*/  FCHK P0, R13, 6.2831854820251464844 ;  /* 0x40c90fdb0d007902 */ /* 0x000e620000000000 */
[----:B------:R-:W-:Y:S01]  /*1340*/  MOV R0, 0x40c90fdb ;  /* 0x40c90fdb00007802 */ /* 0x000fe20000000f00 */
[----:B------:R-:W-:Y:S04]  /*1350*/  BSSY.RECONVERGENT B0, `(.L_x_19) ;  /* 0x000000d000007945 */ /* 0x000fe80003800200 */
[----:B------:R-:W-:-:S04]  /*1360*/  FFMA R0, R3, -R0, 1 ;  /* 0x3f80000003007423 */ /* 0x000fc80000000800 */
[----:B------:R-:W-:-:S04]  /*1370*/  FFMA R0, R0, R3, 0.15915493667125701904 ;  /* 0x3e22f98300007423 */ /* 0x000fc80000000003 */
[----:B------:R-:W-:-:S04]  /*1380*/  FFMA R2, R0, R13, RZ ;  /* 0x0000000d00027223 */ /* 0x000fc800000000ff */
[----:B------:R-:W-:Y:S01]  /*1390*/  FFMA R3, R2, -6.2831854820251464844, R13 ;  /* 0xc0c90fdb02037823 */ /* 0x000fe2000000000d */
[----:B0-----:R-:W-:-:S04]  /*13a0*/  IMAD.WIDE R4, R11, 0x4, R4 ;  /* 0x000000040b047825 */ /* 0x001fc800078e0204 */
[----:B------:R-:W-:Y:S01]  /*13b0*/  FFMA R3, R0, R3, R2 ;  /* 0x0000000300037223 */ /* 0x000fe20000000002 */
[----:B-1----:R-:W-:Y:S06]  /*13c0*/  @!P0 BRA `(.L_x_20) ;  /* 0x0000000000148947 */ /* 0x002fec0003800000 */
[----:B------:R-:W-:Y:S01]  /*13d0*/  HFMA2 R0, -RZ, RZ, 2.392578125, 0.0004794597625732421875 ;  /* 0x40c90fdbff007431 */ /* 0x000fe200000001ff */
[----:B------:R-:W-:Y:S02]  /*13e0*/  MOV R3, R13 ;  /* 0x0000000d00037202 */ /* 0x000fe40000000f00 */
[----:B------:R-:W-:-:S07]  /*13f0*/  MOV R12, 0x1410 ;  /* 0x00001410000c7802 */ /* 0x000fce0000000f00 */
[----:B------:R-:W-:Y:S05]  /*1400*/  CALL.REL.NOINC `($__internal_0_$__cuda_sm3x_div_rn_noftz_f32_slowpath) ;  /* 0x0000000000587944 */ /* 0x000fea0003c00000 */
[----:B------:R-:W-:-:S07]  /*1410*/  MOV R3, R0 ;  /* 0x0000000000037202 */ /* 0x000fce0000000f00 */
.L_x_20:
[----:B------:R-:W-:Y:S05]  /*1420*/  BSYNC.RECONVERGENT B0 ;  /* 0x0000000000007941 */ /* 0x000fea0003800200 */
.L_x_19:
[----:B------:R-:W-:Y:S01]  /*1430*/  HFMA2 R0, -RZ, RZ, 1.533203125, -45152 ;  /* 0x3e22f983ff007431 */ /* 0x000fe200000001ff */
[----:B------:R-:W0:Y:S01]  /*1440*/  LDC.64 R6, c[0x0][0x3d0] ;  /* 0x0000f400ff067b82 */ /* 0x000e220000000a00 */
[----:B------:R-:W-:Y:S01]  /*1450*/  MOV R9, 0x40c90fdb ;  /* 0x40c90fdb00097802 */ /* 0x000fe20000000f00 */
[----:B------:R-:W1:Y:S01]  /*1460*/  FCHK P0, R25, 6.2831854820251464844 ;  /* 0x40c90fdb19007902 */ /* 0x000e620000000000 */
[----:B------:R2:W-:Y:S01]  /*1470*/  REDG.E.ADD.F32.FTZ.RN.STRONG.GPU desc[UR14][R4.64], R3 ;  /* 0x00000003040079a6 */ /* 0x0005e2000c12f30e */
[----:B------:R-:W-:Y:S02]  /*1480*/  BSSY.RECONVERGENT B0, `(.L_x_21) ;  /* 0x000000c000007945 */ /* 0x000fe40003800200 */
[----:B------:R-:W-:-:S04]  /*1490*/  FFMA R9, R0, -R9, 1 ;  /* 0x3f80000000097423 */ /* 0x000fc80000000809 */
[----:B------:R-:W-:-:S04]  /*14a0*/  FFMA R0, R9, R0, 0.15915493667125701904 ;  /* 0x3e22f98309007423 */ /* 0x000fc80000000000 */
[----:B------:R-:W-:-:S04]  /*14b0*/  FFMA R2, R0, R25, RZ ;  /* 0x0000001900027223 */ /* 0x000fc800000000ff */
[----:B------:R-:W-:Y:S01]  /*14c0*/  FFMA R9, R2, -6.2831854820251464844, R25 ;  /* 0xc0c90fdb02097823 */ /* 0x000fe20000000019 */
[----:B0-----:R-:W-:-:S04]  /*14d0*/  IMAD.WIDE R6, R11, 0x4, R6 ;  /* 0x000000040b067825 */ /* 0x001fc800078e0206 */
[----:B------:R-:W-:Y:S01]  /*14e0*/  FFMA R0, R0, R9, R2 ;  /* 0x0000000900007223 */ /* 0x000fe20000000002 */
[----:B-12---:R-:W-:Y:S06]  /*14f0*/  @!P0 BRA `(.L_x_22) ;  /* 0x0000000000108947 */ /* 0x006fec0003800000 */
[----:B------:R-:W-:Y:S02]  /*1500*/  MOV R3, R25 ;  /* 0x0000001900037202 */ /* 0x000fe40000000f00 */
[----:B------:R-:W-:Y:S02]  /*1510*/  MOV R0, 0x40c90fdb ;  /* 0x40c90fdb00007802 */ /* 0x000fe40000000f00 */
[----:B------:R-:W-:-:S07]  /*1520*/  MOV R12, 0x1540 ;  /* 0x00001540000c7802 */ /* 0x000fce0000000f00 */
[----:B------:R-:W-:Y:S05]  /*1530*/  CALL.REL.NOINC `($__internal_0_$__cuda_sm3x_div_rn_noftz_f32_slowpath) ;  /* 0x00000000000c7944 */ /* 0x000fea0003c00000 */
.L_x_22:
[----:B------:R-:W-:Y:S05]  /*1540*/  BSYNC.RECONVERGENT B0 ;  /* 0x0000000000007941 */ /* 0x000fea0003800200 */
.L_x_21:
[----:B------:R-:W-:Y:S01]  /*1550*/  REDG.E.ADD.F32.FTZ.RN.STRONG.GPU desc[UR14][R6.64], R0 ;  /* 0x00000000060079a6 */ /* 0x000fe2000c12f30e */
[----:B------:R-:W-:Y:S05]  /*1560*/  EXIT ;  /* 0x000000000000794d */ /* 0x000fea0003800000 */
        .weak           $__internal_0_$__cuda_sm3x_div_rn_noftz_f32_slowpath
        .type           $__internal_0_$__cuda_sm3x_div_rn_noftz_f32_slowpath,@function
        .size           $__internal_0_$__cuda_sm3x_div_rn_noftz_f32_slowpath,(.L_x_35 - $__internal_0_$__cuda_sm3x_div_rn_noftz_f32_slowpath)
$__internal_0_$__cuda_sm3x_div_rn_noftz_f32_slowpath:
[----:B------:R-:W-:Y:S01]  /*1570*/  SHF.R.U32.HI R19, RZ, 0x17, R0 ;  /* 0x00000017ff137819 */ /* 0x000fe20000011600 */
[----:B------:R-:W-:Y:S01]  /*1580*/  BSSY.RECONVERGENT B1, `(.L_x_23) ;  /* 0x0000063000017945 */ /* 0x000fe20003800200 */
[----:B------:R-:W-:Y:S02]  /*1590*/  SHF.R.U32.HI R22, RZ, 0x17, R3 ;  /* 0x00000017ff167819 */ /* 0x000fe40000011603 */
[----:B------:R-:W-:Y:S02]  /*15a0*/  LOP3.LUT R19, R19, 0xff, RZ, 0xc0, !PT ;  /* 0x000000ff13137812 */ /* 0x000fe400078ec0ff */
[----:B------:R-:W-:Y:S02]  /*15b0*/  LOP3.LUT R22, R22, 0xff, RZ, 0xc0, !PT ;  /* 0x000000ff16167812 */ /* 0x000fe400078ec0ff */
[----:B------:R-:W-:Y:S02]  /*15c0*/  IADD3 R21, PT, PT, R19, -0x1, RZ ;  /* 0xffffffff13157810 */ /* 0x000fe40007ffe0ff */
[----:B------:R-:W-:-:S02]  /*15d0*/  IADD3 R23, PT, PT, R22, -0x1, RZ ;  /* 0xffffffff16177810 */ /* 0x000fc40007ffe0ff */
[----:B------:R-:W-:-:S04]  /*15e0*/  ISETP.GT.U32.AND P0, PT, R21, 0xfd, PT ;  /* 0x000000fd1500780c */ /* 0x000fc80003f04070 */
[----:B------:R-:W-:-:S13]  /*15f0*/  ISETP.GT.U32.OR P0, PT, R23, 0xfd, P0 ;  /* 0x000000fd1700780c */ /* 0x000fda0000704470 */
[----:B------:R-:W-:Y:S01]  /*1600*/  @!P0 MOV R24, RZ ;  /* 0x000000ff00188202 */ /* 0x000fe20000000f00 */
[----:B------:R-:W-:Y:S06]  /*1610*/  @!P0 BRA `(.L_x_24) ;  /* 0x00000000005c8947 */ /* 0x000fec0003800000 */
[----:B------:R-:W-:Y:S02]  /*1620*/  FSETP.GTU.FTZ.AND P0, PT, |R3|, +INF , PT ;  /* 0x7f8000000300780b */ /* 0x000fe40003f1c200 */
[----:B------:R-:W-:-:S04]  /*1630*/  FSETP.GTU.FTZ.AND P1, PT, |R0|, +INF , PT ;  /* 0x7f8000000000780b */ /* 0x000fc80003f3c200 */
[----:B------:R-:W-:-:S13]  /*1640*/  PLOP3.LUT P0, PT, P0, P1, PT, 0xf8, 0x8f ;  /* 0x00000000008f781c */ /* 0x000fda0000703f70 */
[----:B------:R-:W-:Y:S05]  /*1650*/  @P0 BRA `(.L_x_25) ;  /* 0x0000000400500947 */ /* 0x000fea0003800000 */
[----:B------:R-:W-:-:S13]  /*1660*/  LOP3.LUT P0, RZ, R0, 0x7fffffff, R3, 0xc8, !PT ;  /* 0x7fffffff00ff7812 */ /* 0x000fda000780c803 */
[----:B------:R-:W-:Y:S05]  /*1670*/  @!P0 BRA `(.L_x_26) ;  /* 0x0000000400408947 */ /* 0x000fea0003800000 */
[C---:B------:R-:W-:Y:S02]  /*1680*/  FSETP.NEU.FTZ.AND P2, PT, |R3|.reuse, +INF , PT ;  /* 0x7f8000000300780b */ /* 0x040fe40003f5d200 */
[----:B------:R-:W-:Y:S02]  /*1690*/  FSETP.NEU.FTZ.AND P1, PT, |R0|, +INF , PT ;  /* 0x7f8000000000780b */ /* 0x000fe40003f3d200 */
[----:B------:R-:W-:-:S11]  /*16a0*/  FSETP.NEU.FTZ.AND P0, PT, |R3|, +INF , PT ;  /* 0x7f8000000300780b */ /* 0x000fd60003f1d200 */
[----:B------:R-:W-:Y:S05]  /*16b0*/  @!P1 BRA !P2, `(.L_x_26) ;  /* 0x0000000400309947 */ /* 0x000fea0005000000 */
[----:B------:R-:W-:-:S04]  /*16c0*/  LOP3.LUT P2, RZ, R3, 0x7fffffff, RZ, 0xc0, !PT ;  /* 0x7fffffff03ff7812 */ /* 0x000fc8000784c0ff */
[----:B------:R-:W-:-:S13]  /*16d0*/  PLOP3.LUT P1, PT, P1, P2, PT, 0x2f, 0xf2 ;  /* 0x0000000000f2781c */ /* 0x000fda0000f24577 */
[----:B------:R-:W-:Y:S05]  /*16e0*/  @P1 BRA `(.L_x_27) ;  /* 0x00000004001c1947 */ /* 0x000fea0003800000 */
[----:B------:R-:W-:-:S04]  /*16f0*/  LOP3.LUT P1, RZ, R0, 0x7fffffff, RZ, 0xc0, !PT ;  /* 0x7fffffff00ff7812 */ /* 0x000fc8000782c0ff */
[----:B------:R-:W-:-:S13]  /*1700*/  PLOP3.LUT P0, PT, P0, P1, PT, 0x2f, 0xf2 ;  /* 0x0000000000f2781c */ /* 0x000fda0000702577 */
[----:B------:R-:W-:Y:S05]  /*1710*/  @P0 BRA `(.L_x_28) ;  /* 0x0000000400040947 */ /* 0x000fea0003800000 */
[----:B------:R-:W-:Y:S02]  /*1720*/  ISETP.GE.AND P0, PT, R23, RZ, PT ;  /* 0x000000ff1700720c */ /* 0x000fe40003f06270 */
[----:B------:R-:W-:-:S11]  /*1730*/  ISETP.GE.AND P1, PT, R21, RZ, PT ;  /* 0x000000ff1500720c */ /* 0x000fd60003f26270 */
[----:B------:R-:W-:Y:S01]  /*1740*/  @P0 MOV R24, RZ ;  /* 0x000000ff00180202 */ /* 0x000fe20000000f00 */
[----:B------:R-:W-:Y:S01]  /*1750*/  @!P0 FFMA R3, R3, 1.84467440737095516160e+19, RZ ;  /* 0x5f80000003038823 */ /* 0x000fe200000000ff */
[----:B------:R-:W-:Y:S01]  /*1760*/  @!P0 MOV R24, 0xffffffc0 ;  /* 0xffffffc000188802 */ /* 0x000fe20000000f00 */
[----:B------:R-:W-:-:S03]  /*1770*/  @!P1 FFMA R0, R0, 1.84467440737095516160e+19, RZ ;  /* 0x5f80000000009823 */ /* 0x000fc600000000ff */
[----:B------:R-:W-:-:S07]  /*1780*/  @!P1 IADD3 R24, PT, PT, R24, 0x40, RZ ;  /* 0x0000004018189810 */ /* 0x000fce0007ffe0ff */
.L_x_24:
[----:B------:R-:W-:Y:S01]  /*1790*/  LEA R21, R19, 0xc0800000, 0x17 ;  /* 0xc080000013157811 */ /* 0x000fe200078eb8ff */
[----:B------:R-:W-:Y:S01]  /*17a0*/  BSSY.RECONVERGENT B2, `(.L_x_29) ;  /* 0x0000036000027945 */ /* 0x000fe20003800200 */
[----:B------:R-:W-:Y:S02]  /*17b0*/  IADD3 R23, PT, PT, R22, -0x7f, RZ ;  /* 0xffffff8116177810 */ /* 0x000fe40007ffe0ff */
[----:B------:R-:W-:-:S04]  /*17c0*/  IADD3 R21, PT, PT, -R21, R0, RZ ;  /* 0x0000000015157210 */ /* 0x000fc80007ffe1ff */
[----:B------:R0:W1:Y:S02]  /*17d0*/  MUFU.RCP R0, R21 ;  /* 0x0000001500007308 */ /* 0x0000640000001000 */
[----:B0-----:R-:W-:-:S04]  /*17e0*/  FADD.FTZ R21, -R21, -RZ ;  /* 0x800000ff15157221 */ /* 0x001fc80000010100 */
[----:B-1----:R-:W-:-:S04]  /*17f0*/  FFMA R22, R0, R21, 1 ;  /* 0x3f80000000167423 */ /* 0x002fc80000000015 */
[----:B------:R-:W-:Y:S01]  /*1800*/  FFMA R0, R0, R22, R0 ;  /* 0x0000001600007223 */ /* 0x000fe20000000000 */
[C---:B------:R-:W-:Y:S01]  /*1810*/  IMAD R22, R23.reuse, -0x800000, R3 ;  /* 0xff80000017167824 */ /* 0x040fe200078e0203 */
[----:B------:R-:W-:-:S03]  /*1820*/  IADD3 R23, PT, PT, R23, 0x7f, -R19 ;  /* 0x0000007f17177810 */ /* 0x000fc60007ffe813 */
[----:B------:R-:W-:Y:S01]  /*1830*/  FFMA R3, R22, R0, RZ ;  /* 0x0000000016037223 */ /* 0x000fe200000000ff */
[----:B------:R-:W-:-:S03]  /*1840*/  IADD3 R24, PT, PT, R23, R24, RZ ;  /* 0x0000001817187210 */ /* 0x000fc60007ffe0ff */
[----:B------:R-:W-:-:S04]  /*1850*/  FFMA R19, R21, R3, R22 ;  /* 0x0000000315137223 */ /* 0x000fc80000000016 */
[----:B------:R-:W-:-:S04]  /*1860*/  FFMA R19, R0, R19, R3 ;  /* 0x0000001300137223 */ /* 0x000fc80000000003 */
[----:B------:R-:W-:-:S04]  /*1870*/  FFMA R3, R21, R19, R22 ;  /* 0x0000001315037223 */ /* 0x000fc80000000016 */
[----:B------:R-:W-:-:S05]  /*1880*/  FFMA R21, R0, R3, R19 ;  /* 0x0000000300157223 */ /* 0x000fca0000000013 */
[----:B------:R-:W-:-:S04]  /*1890*/  SHF.R.U32.HI R23, RZ, 0x17, R21 ;  /* 0x00000017ff177819 */ /* 0x000fc80000011615 */
[----:B------:R-:W-:-:S04]  /*18a0*/  LOP3.LUT R23, R23, 0xff, RZ, 0xc0, !PT ;  /* 0x000000ff17177812 */ /* 0x000fc800078ec0ff */
[----:B------:R-:W-:-:S04]  /*18b0*/  IADD3 R22, PT, PT, R23, R24, RZ ;  /* 0x0000001817167210 */ /* 0x000fc80007ffe0ff */
[----:B------:R-:W-:-:S04]  /*18c0*/  IADD3 R23, PT, PT, R22, -0x1, RZ ;  /* 0xffffffff16177810 */ /* 0x000fc80007ffe0ff */
[----:B------:R-:W-:-:S13]  /*18d0*/  ISETP.GE.U32.AND P0, PT, R23, 0xfe, PT ;  /* 0x000000fe1700780c */ /* 0x000fda0003f06070 */
[----:B------:R-:W-:Y:S05]  /*18e0*/  @!P0 BRA `(.L_x_30) ;  /* 0x0000000000808947 */ /* 0x000fea0003800000 */
[----:B------:R-:W-:-:S13]  /*18f0*/  ISETP.GT.AND P0, PT, R22, 0xfe, PT ;  /* 0x000000fe1600780c */ /* 0x000fda0003f04270 */
[----:B------:R-:W-:Y:S05]  /*1900*/  @P0 BRA `(.L_x_31) ;  /* 0x00000000006c0947 */ /* 0x000fea0003800000 */
[----:B------:R-:W-:-:S13]  /*1910*/  ISETP.GE.AND P0, PT, R22, 0x1, PT ;  /* 0x000000011600780c */ /* 0x000fda0003f06270 */
[----:B------:R-:W-:Y:S05]  /*1920*/  @P0 BRA `(.L_x_32) ;  /* 0x0000000000740947 */ /* 0x000fea0003800000 */
[----:B------:R-:W-:Y:S02]  /*1930*/  ISETP.GE.AND P0, PT, R22, -0x18, PT ;  /* 0xffffffe81600780c */ /* 0x000fe40003f06270 */
[----:B------:R-:W-:-:S11]  /*1940*/  LOP3.LUT R21, R21, 0x80000000, RZ, 0xc0, !PT ;  /* 0x8000000015157812 */ /* 0x000fd600078ec0ff */
[----:B------:R-:W-:Y:S05]  /*1950*/  @!P0 BRA `(.L_x_32) ;  /* 0x0000000000688947 */ /* 0x000fea0003800000 */
[CCC-:B------:R-:W-:Y:S01]  /*1960*/  FFMA.RZ R23, R0.reuse, R3.reuse, R19.reuse ;  /* 0x0000000300177223 */ /* 0x1c0fe2000000c013 */
[CCC-:B------:R-:W-:Y:S01]  /*1970*/  FFMA.RP R24, R0.reuse, R3.reuse, R19.reuse ;  /* 0x0000000300187223 */ /* 0x1c0fe20000008013 */
[----:B------:R-:W-:Y:S01]  /*1980*/  FFMA.RM R3, R0, R3, R19 ;  /* 0x0000000300037223 */ /* 0x000fe20000004013 */
[C---:B------:R-:W-:Y:S02]  /*1990*/  IADD3 R0, PT, PT, R22.reuse, 0x20, RZ ;  /* 0x0000002016007810 */ /* 0x040fe40007ffe0ff */
[----:B------:R-:W-:Y:S02]  /*19a0*/  LOP3.LUT R19, R23, 0x7fffff, RZ, 0xc0, !PT ;  /* 0x007fffff17137812 */ /* 0x000fe400078ec0ff */
[C---:B------:R-:W-:Y:S02]  /*19b0*/  ISETP.NE.AND P2, PT, R22.reuse, RZ, PT ;  /* 0x000000ff1600720c */ /* 0x040fe40003f45270 */
[----:B------:R-:W-:Y:S02]  /*19c0*/  LOP3.LUT R19, R19, 0x800000, RZ, 0xfc, !PT ;  /* 0x0080000013137812 */ /* 0x000fe400078efcff */
[----:B------:R-:W-:-:S02]  /*19d0*/  ISETP.NE.AND P1, PT, R22, RZ, PT ;  /* 0x000000ff1600720c */ /* 0x000fc40003f25270 */
[----:B------:R-:W-:Y:S02]  /*19e0*/  IADD3 R22, PT, PT, -R22, RZ, RZ ;  /* 0x000000ff16167210 */ /* 0x000fe40007ffe1ff */
[----:B------:R-:W-:Y:S02]  /*19f0*/  SHF.L.U32 R0, R19, R0, RZ ;  /* 0x0000000013007219 */ /* 0x000fe400000006ff */
[----:B------:R-:W-:Y:S02]  /*1a00*/  FSETP.NEU.FTZ.AND P0, PT, R24, R3, PT ;  /* 0x000000031800720b */ /* 0x000fe40003f1d000 */
[----:B------:R-:W-:Y:S02]  /*1a10*/  SEL R22, R22, RZ, P2 ;  /* 0x000000ff16167207 */ /* 0x000fe40001000000 */
[----:B------:R-:W-:Y:S02]  /*1a20*/  ISETP.NE.AND P1, PT, R0, RZ, P1 ;  /* 0x000000ff0000720c */ /* 0x000fe40000f25270 */
[----:B------:R-:W-:-:S02]  /*1a30*/  SHF.R.U32.HI R19, RZ, R22, R19 ;  /* 0x00000016ff137219 */ /* 0x000fc40000011613 */
[----:B------:R-:W-:Y:S02]  /*1a40*/  PLOP3.LUT P0, PT, P0, P1, PT, 0xf8, 0x8f ;  /* 0x00000000008f781c */ /* 0x000fe40000703f70 */
[----:B------:R-:W-:Y:S02]  /*1a50*/  SHF.R.U32.HI R3, RZ, 0x1, R19 ;  /* 0x00000001ff037819 */ /* 0x000fe40000011613 */
[----:B------:R-:W-:-:S04]  /*1a60*/  SEL R0, RZ, 0x1, !P0 ;  /* 0x00000001ff007807 */ /* 0x000fc80004000000 */
[----:B------:R-:W-:-:S04]  /*1a70*/  LOP3.LUT R0, R0, 0x1, R3, 0xf8, !PT ;  /* 0x0000000100007812 */ /* 0x000fc800078ef803 */
[----:B------:R-:W-:-:S04]  /*1a80*/  LOP3.LUT R0, R0, R19, RZ, 0xc0, !PT ;  /* 0x0000001300007212 */ /* 0x000fc800078ec0ff */
[----:B------:R-:W-:-:S04]  /*1a90*/  IADD3 R0, PT, PT, R3, R0, RZ ;  /* 0x0000000003007210 */ /* 0x000fc80007ffe0ff */
[----:B------:R-:W-:Y:S01]  /*1aa0*/  LOP3.LUT R21, R0, R21, RZ, 0xfc, !PT ;  /* 0x0000001500157212 */ /* 0x000fe200078efcff */
[----:B------:R-:W-:Y:S06]  /*1ab0*/  BRA `(.L_x_32) ;  /* 0x0000000000107947 */ /* 0x000fec0003800000 */
.L_x_31:
[----:B------:R-:W-:-:S04]  /*1ac0*/  LOP3.LUT R21, R21, 0x80000000, RZ, 0xc0, !PT ;  /* 0x8000000015157812 */ /* 0x000fc800078ec0ff */
[----:B------:R-:W-:Y:S01]  /*1ad0*/  LOP3.LUT R21, R21, 0x7f800000, RZ, 0xfc, !PT ;  /* 0x7f80000015157812 */ /* 0x000fe200078efcff */
[----:B------:R-:W-:Y:S06]  /*1ae0*/  BRA `(.L_x_32) ;  /* 0x0000000000047947 */ /* 0x000fec0003800000 */
.L_x_30:
[----:B------:R-:W-:-:S07]  /*1af0*/  LEA R21, R24, R21, 0x17 ;  /* 0x0000001518157211 */ /* 0x000fce00078eb8ff */
.L_x_32:
[----:B------:R-:W-:Y:S05]  /*1b00*/  BSYNC.RECONVERGENT B2 ;  /* 0x0000000000027941 */ /* 0x000fea0003800200 */
.L_x_29:
[----:B------:R-:W-:Y:S01]  /*1b10*/  MOV R0, R21 ;  /* 0x0000001500007202 */ /* 0x000fe20000000f00 */
[----:B------:R-:W-:Y:S06]  /*1b20*/  BRA `(.L_x_33) ;  /* 0x0000000000207947 */ /* 0x000fec0003800000 */
.L_x_28:
[----:B------:R-:W-:-:S04]  /*1b30*/  LOP3.LUT R0, R0, 0x80000000, R3, 0x48, !PT ;  /* 0x8000000000007812 */ /* 0x000fc800078e4803 */
[----:B------:R-:W-:Y:S01]  /*1b40*/  LOP3.LUT R0, R0, 0x7f800000, RZ, 0xfc, !PT ;  /* 0x7f80000000007812 */ /* 0x000fe200078efcff */
[----:B------:R-:W-:Y:S06]  /*1b50*/  BRA `(.L_x_33) ;  /* 0x0000000000147947 */ /* 0x000fec0003800000 */
.L_x_27:
[----:B------:R-:W-:Y:S01]  /*1b60*/  LOP3.LUT R0, R0, 0x80000000, R3, 0x48, !PT ;  /* 0x8000000000007812 */ /* 0x000fe200078e4803 */
[----:B------:R-:W-:Y:S06]  /*1b70*/  BRA `(.L_x_33) ;  /* 0x00000000000c7947 */ /* 0x000fec0003800000 */
.L_x_26:
[----:B------:R-:W0:Y:S01]  /*1b80*/  MUFU.RSQ R0, -QNAN ;  /* 0xffc0000000007908 */ /* 0x000e220000001400 */
[----:B------:R-:W-:Y:S05]  /*1b90*/  BRA `(.L_x_33) ;  /* 0x0000000000047947 */ /* 0x000fea0003800000 */
.L_x_25:
[----:B------:R-:W-:-:S07]  /*1ba0*/  FADD.FTZ R0, R3, R0 ;  /* 0x0000000003007221 */ /* 0x000fce0000010000 */
.L_x_33:
[----:B------:R-:W-:Y:S05]  /*1bb0*/  BSYNC.RECONVERGENT B1 ;  /* 0x0000000000017941 */ /* 0x000fea0003800200 */
.L_x_23:
[----:B------:R-:W-:Y:S01]  /*1bc0*/  HFMA2 R23, -RZ, RZ, 0, 0 ;  /* 0x00000000ff177431 */ /* 0x000fe200000001ff */
[----:B------:R-:W-:-:S04]  /*1bd0*/  MOV R22, R12 ;  /* 0x0000000c00167202 */ /* 0x000fc80000000f00 */
[----:B0-----:R-:W-:Y:S05]  /*1be0*/  RET.REL.NODEC R22 `(_Z22nvortex_2d_nograds_gpuiPKfS0_S0_S0_iS0_S0_S0_PfS1_) ;  /* 0xffffffe416047950 */ /* 0x001fea0003c3ffff */
.L_x_34:
[----:B------:R-:W-:-:S00]  /*1bf0*/  BRA `(.L_x_34) ;  /* 0xfffffffc00fc7947 */ /* 0x000fc0000383ffff */
[----:B------:R-:W-:-:S00]  /*1c00*/  NOP ;  /* 0x0000000000007918 */ /* 0x000fc00000000000 */
[----:B------:R-:W-:-:S00]  /*1c10*/  NOP ;  /* 0x0000000000007918 */ /* 0x000fc00000000000 */
[----:B------:R-:W-:-:S00]  /*1c20*/  NOP ;  /* 0x0000000000007918 */ /* 0x000fc00000000000 */
[----:B------:R-:W-:-:S00]  /*1c30*/  NOP ;  /* 0x0000000000007918 */ /* 0x000fc00000000000 */
[----:B------:R-:W-:-:S00]  /*1c40*/  NOP ;  /* 0x0000000000007918 */ /* 0x000fc00000000000 */
[----:B------:R-:W-:-:S00]  /*1c50*/  NOP ;  /* 0x0000000000007918 */ /* 0x000fc00000000000 */
[----:B------:R-:W-:-:S00]  /*1c60*/  NOP ;  /* 0x0000000000007918 */ /* 0x000fc00000000000 */
[----:B------:R-:W-:-:S00]  /*1c70*/  NOP ;  /* 0x0000000000007918 */ /* 0x000fc00000000000 */
.L_x_35:


//--------------------- .nv.shared._Z22nvortex_2d_nograds_gpuiPKfS0_S0_S0_iS0_S0_S0_PfS1_ --------------------------
	.section	.nv.shared._Z22nvortex_2d_nograds_gpuiPKfS0_S0_S0_iS0_S0_S0_PfS1_,"aw",@nobits
	.sectionflags	@""
	.align	4
.nv.shared._Z22nvortex_2d_nograds_gpuiPKfS0_S0_S0_iS0_S0_S0_PfS1_:
	.zero		3072


//--------------------- .nv.shared.reserved.0     --------------------------
	.section	.nv.shared.reserved.0,"aw",@nobits
	.weak		__nv_reservedSMEM_offset_0_alias
	.size		__nv_reservedSMEM_offset_0_alias, 0, 64
	.other		__nv_reservedSMEM_offset_0_alias,@"STO_CUDA_RESERVED_SHARED STV_DEFAULT"
__nv_reservedSMEM_offset_0_alias:
	.zero		0
	.zero		64


//--------------------- .nv.constant0._Z22nvortex_2d_nograds_gpuiPKfS0_S0_S0_iS0_S0_S0_PfS1_ --------------------------
	.section	.nv.constant0._Z22nvortex_2d_nograds_gpuiPKfS0_S0_S0_iS0_S0_S0_PfS1_,"a",@progbits
	.sectionflags	@""
	.align	4
.nv.constant0._Z22nvortex_2d_nograds_gpuiPKfS0_S0_S0_iS0_S0_S0_PfS1_:
	.zero		984


//--------------------- SYMBOLS --------------------------

	.type		.nv.reservedSmem.offset0,@object
	.size		.nv.reservedSmem.offset0,0x4
	.type		.nv.reservedSmem.cap,@object
	.size		.nv.reservedSmem.cap,0x4
